//
// Generated by NVIDIA NVVM Compiler
//
// Compiler Build ID: CL-36424714
// Cuda compilation tools, release 13.0, V13.0.88
// Based on NVVM 20.0.0
//

.version 9.0
.target sm_100
.address_size 64

	// .globl	_Z11matMulNaivePKfS0_Pfi
// _ZZ11matMulTiledPKfS0_PfiE2As has been demoted
// _ZZ11matMulTiledPKfS0_PfiE2Bs has been demoted

.visible .entry _Z11matMulNaivePKfS0_Pfi(
	.param .u64 .ptr .align 1 _Z11matMulNaivePKfS0_Pfi_param_0,
	.param .u64 .ptr .align 1 _Z11matMulNaivePKfS0_Pfi_param_1,
	.param .u64 .ptr .align 1 _Z11matMulNaivePKfS0_Pfi_param_2,
	.param .u32 _Z11matMulNaivePKfS0_Pfi_param_3
)
{
	.reg .pred 	%p<10>;
	.reg .b32 	%r<40>;
	.reg .b32 	%f<67>;
	.reg .b64 	%rd<67>;

	ld.param.u64 	%rd14, [_Z11matMulNaivePKfS0_Pfi_param_0];
	ld.param.u64 	%rd15, [_Z11matMulNaivePKfS0_Pfi_param_1];
	ld.param.u32 	%r18, [_Z11matMulNaivePKfS0_Pfi_param_3];
	cvta.to.global.u64 	%rd1, %rd15;
	cvta.to.global.u64 	%rd2, %rd14;
	mov.u32 	%r19, %ctaid.y;
	mov.u32 	%r20, %ntid.y;
	mov.u32 	%r21, %tid.y;
	mad.lo.s32 	%r1, %r19, %r20, %r21;
	mov.u32 	%r22, %ctaid.x;
	mov.u32 	%r23, %ntid.x;
	mov.u32 	%r24, %tid.x;
	mad.lo.s32 	%r2, %r22, %r23, %r24;
	max.s32 	%r25, %r1, %r2;
	setp.ge.s32 	%p1, %r25, %r18;
	@%p1 bra 	$L__BB0_13;
	mul.lo.s32 	%r3, %r18, %r1;
	and.b32  	%r4, %r18, 7;
	setp.lt.u32 	%p2, %r18, 8;
	mov.f32 	%f66, 0f00000000;
	mov.b32 	%r38, 0;
	@%p2 bra 	$L__BB0_4;
	and.b32  	%r38, %r18, 2147483640;
	neg.s32 	%r36, %r38;
	mul.wide.s32 	%rd16, %r18, 4;
	add.s64 	%rd3, %rd1, %rd16;
	shl.b32 	%r7, %r18, 3;
	mul.wide.s32 	%rd17, %r18, 8;
	add.s64 	%rd4, %rd1, %rd17;
	mul.wide.s32 	%rd18, %r18, 12;
	add.s64 	%rd5, %rd1, %rd18;
	mul.wide.s32 	%rd19, %r18, 16;
	add.s64 	%rd6, %rd1, %rd19;
	mul.wide.s32 	%rd20, %r18, 20;
	add.s64 	%rd7, %rd1, %rd20;
	mul.wide.s32 	%rd21, %r18, 24;
	add.s64 	%rd8, %rd1, %rd21;
	mul.wide.s32 	%rd22, %r18, 28;
	add.s64 	%rd9, %rd1, %rd22;
	mul.wide.u32 	%rd23, %r3, 4;
	add.s64 	%rd24, %rd23, %rd2;
	add.s64 	%rd66, %rd24, 16;
	mov.f32 	%f66, 0f00000000;
	mov.u32 	%r35, %r2;
$L__BB0_3:
	.pragma "nounroll";
	mul.wide.s32 	%rd25, %r35, 4;
	add.s64 	%rd26, %rd3, %rd25;
	add.s64 	%rd27, %rd4, %rd25;
	add.s64 	%rd28, %rd5, %rd25;
	add.s64 	%rd29, %rd6, %rd25;
	add.s64 	%rd30, %rd7, %rd25;
	add.s64 	%rd31, %rd8, %rd25;
	add.s64 	%rd32, %rd9, %rd25;
	add.s64 	%rd33, %rd1, %rd25;
	ld.global.f32 	%f16, [%rd66+-16];
	ld.global.f32 	%f17, [%rd33];
	fma.rn.f32 	%f18, %f16, %f17, %f66;
	ld.global.f32 	%f19, [%rd66+-12];
	ld.global.f32 	%f20, [%rd26];
	fma.rn.f32 	%f21, %f19, %f20, %f18;
	ld.global.f32 	%f22, [%rd66+-8];
	ld.global.f32 	%f23, [%rd27];
	fma.rn.f32 	%f24, %f22, %f23, %f21;
	ld.global.f32 	%f25, [%rd66+-4];
	ld.global.f32 	%f26, [%rd28];
	fma.rn.f32 	%f27, %f25, %f26, %f24;
	ld.global.f32 	%f28, [%rd66];
	ld.global.f32 	%f29, [%rd29];
	fma.rn.f32 	%f30, %f28, %f29, %f27;
	ld.global.f32 	%f31, [%rd66+4];
	ld.global.f32 	%f32, [%rd30];
	fma.rn.f32 	%f33, %f31, %f32, %f30;
	ld.global.f32 	%f34, [%rd66+8];
	ld.global.f32 	%f35, [%rd31];
	fma.rn.f32 	%f36, %f34, %f35, %f33;
	ld.global.f32 	%f37, [%rd66+12];
	ld.global.f32 	%f38, [%rd32];
	fma.rn.f32 	%f66, %f37, %f38, %f36;
	add.s32 	%r36, %r36, 8;
	add.s32 	%r35, %r35, %r7;
	add.s64 	%rd66, %rd66, 32;
	setp.ne.s32 	%p3, %r36, 0;
	@%p3 bra 	$L__BB0_3;
$L__BB0_4:
	setp.eq.s32 	%p4, %r4, 0;
	@%p4 bra 	$L__BB0_12;
	and.b32  	%r13, %r18, 3;
	setp.lt.u32 	%p5, %r4, 4;
	@%p5 bra 	$L__BB0_7;
	add.s32 	%r27, %r38, %r3;
	mul.wide.u32 	%rd34, %r27, 4;
	add.s64 	%rd35, %rd2, %rd34;
	ld.global.f32 	%f40, [%rd35];
	mad.lo.s32 	%r28, %r38, %r18, %r2;
	mul.wide.s32 	%rd36, %r28, 4;
	add.s64 	%rd37, %rd1, %rd36;
	ld.global.f32 	%f41, [%rd37];
	fma.rn.f32 	%f42, %f40, %f41, %f66;
	cvt.u64.u32 	%rd38, %r3;
	cvt.u64.u32 	%rd39, %r38;
	add.s64 	%rd40, %rd39, %rd38;
	shl.b64 	%rd41, %rd40, 2;
	add.s64 	%rd42, %rd2, %rd41;
	ld.global.f32 	%f43, [%rd42+4];
	mul.wide.s32 	%rd43, %r18, 4;
	add.s64 	%rd44, %rd37, %rd43;
	ld.global.f32 	%f44, [%rd44];
	fma.rn.f32 	%f45, %f43, %f44, %f42;
	ld.global.f32 	%f46, [%rd42+8];
	add.s64 	%rd45, %rd44, %rd43;
	ld.global.f32 	%f47, [%rd45];
	fma.rn.f32 	%f48, %f46, %f47, %f45;
	ld.global.f32 	%f49, [%rd42+12];
	add.s64 	%rd46, %rd45, %rd43;
	ld.global.f32 	%f50, [%rd46];
	fma.rn.f32 	%f66, %f49, %f50, %f48;
	add.s32 	%r38, %r38, 4;
$L__BB0_7:
	setp.eq.s32 	%p6, %r13, 0;
	@%p6 bra 	$L__BB0_12;
	setp.eq.s32 	%p7, %r13, 1;
	@%p7 bra 	$L__BB0_10;
	add.s32 	%r29, %r38, %r3;
	mul.wide.u32 	%rd47, %r29, 4;
	add.s64 	%rd48, %rd2, %rd47;
	ld.global.f32 	%f52, [%rd48];
	mad.lo.s32 	%r30, %r38, %r18, %r2;
	mul.wide.s32 	%rd49, %r30, 4;
	add.s64 	%rd50, %rd1, %rd49;
	ld.global.f32 	%f53, [%rd50];
	fma.rn.f32 	%f54, %f52, %f53, %f66;
	cvt.u64.u32 	%rd51, %r3;
	cvt.u64.u32 	%rd52, %r38;
	add.s64 	%rd53, %rd52, %rd51;
	shl.b64 	%rd54, %rd53, 2;
	add.s64 	%rd55, %rd2, %rd54;
	ld.global.f32 	%f55, [%rd55+4];
	mul.wide.s32 	%rd56, %r18, 4;
	add.s64 	%rd57, %rd50, %rd56;
	ld.global.f32 	%f56, [%rd57];
	fma.rn.f32 	%f66, %f55, %f56, %f54;
	add.s32 	%r38, %r38, 2;
$L__BB0_10:
	and.b32  	%r31, %r18, 1;
	setp.eq.b32 	%p8, %r31, 1;
	not.pred 	%p9, %p8;
	@%p9 bra 	$L__BB0_12;
	add.s32 	%r32, %r38, %r3;
	mul.wide.u32 	%rd58, %r32, 4;
	add.s64 	%rd59, %rd2, %rd58;
	ld.global.f32 	%f57, [%rd59];
	mad.lo.s32 	%r33, %r38, %r18, %r2;
	mul.wide.s32 	%rd60, %r33, 4;
	add.s64 	%rd61, %rd1, %rd60;
	ld.global.f32 	%f58, [%rd61];
	fma.rn.f32 	%f66, %f57, %f58, %f66;
$L__BB0_12:
	ld.param.u64 	%rd65, [_Z11matMulNaivePKfS0_Pfi_param_2];
	add.s32 	%r34, %r3, %r2;
	cvta.to.global.u64 	%rd62, %rd65;
	mul.wide.s32 	%rd63, %r34, 4;
	add.s64 	%rd64, %rd62, %rd63;
	st.global.f32 	[%rd64], %f66;
$L__BB0_13:
	ret;

}
	// .globl	_Z11matMulTiledPKfS0_Pfi
.visible .entry _Z11matMulTiledPKfS0_Pfi(
	.param .u64 .ptr .align 1 _Z11matMulTiledPKfS0_Pfi_param_0,
	.param .u64 .ptr .align 1 _Z11matMulTiledPKfS0_Pfi_param_1,
	.param .u64 .ptr .align 1 _Z11matMulTiledPKfS0_Pfi_param_2,
	.param .u32 _Z11matMulTiledPKfS0_Pfi_param_3
)
{
	.reg .pred 	%p<8>;
	.reg .b32 	%r<43>;
	.reg .b32 	%f<63>;
	.reg .b64 	%rd<13>;
	// demoted variable
	.shared .align 4 .b8 _ZZ11matMulTiledPKfS0_PfiE2As[1024];
	// demoted variable
	.shared .align 4 .b8 _ZZ11matMulTiledPKfS0_PfiE2Bs[1024];
	ld.param.u64 	%rd3, [_Z11matMulTiledPKfS0_Pfi_param_0];
	ld.param.u64 	%rd4, [_Z11matMulTiledPKfS0_Pfi_param_1];
	ld.param.u64 	%rd5, [_Z11matMulTiledPKfS0_Pfi_param_2];
	ld.param.u32 	%r24, [_Z11matMulTiledPKfS0_Pfi_param_3];
	mov.u32 	%r25, %ctaid.y;
	shl.b32 	%r26, %r25, 4;
	mov.u32 	%r40, %tid.y;
	add.s32 	%r2, %r26, %r40;
	mov.u32 	%r27, %ctaid.x;
	shl.b32 	%r3, %r27, 4;
	mov.u32 	%r38, %tid.x;
	add.s32 	%r5, %r3, %r38;
	setp.lt.s32 	%p1, %r24, 1;
	mov.f32 	%f62, 0f00000000;
	@%p1 bra 	$L__BB1_7;
	add.s32 	%r28, %r24, 15;
	shr.u32 	%r29, %r28, 4;
	shl.b32 	%r30, %r40, 6;
	mov.u32 	%r31, _ZZ11matMulTiledPKfS0_PfiE2As;
	add.s32 	%r6, %r31, %r30;
	shl.b32 	%r32, %r38, 2;
	add.s32 	%r7, %r6, %r32;
	mov.u32 	%r33, _ZZ11matMulTiledPKfS0_PfiE2Bs;
	add.s32 	%r9, %r33, %r32;
	add.s32 	%r8, %r9, %r30;
	neg.s32 	%r42, %r29;
	mad.lo.s32 	%r34, %r40, %r24, %r38;
	add.s32 	%r41, %r34, %r3;
	shl.b32 	%r12, %r24, 4;
	mad.lo.s32 	%r39, %r24, %r2, %r38;
	cvta.to.global.u64 	%rd1, %rd3;
	cvta.to.global.u64 	%rd2, %rd4;
	mov.f32 	%f62, 0f00000000;
$L__BB1_2:
	max.u32 	%r35, %r2, %r38;
	setp.ge.u32 	%p2, %r35, %r24;
	mov.f32 	%f60, 0f00000000;
	@%p2 bra 	$L__BB1_4;
	mul.wide.u32 	%rd6, %r39, 4;
	add.s64 	%rd7, %rd1, %rd6;
	ld.global.f32 	%f60, [%rd7];
$L__BB1_4:
	setp.ge.s32 	%p3, %r5, %r24;
	st.shared.f32 	[%r7], %f60;
	setp.ge.u32 	%p4, %r40, %r24;
	mov.f32 	%f61, 0f00000000;
	or.pred  	%p5, %p3, %p4;
	@%p5 bra 	$L__BB1_6;
	mul.wide.u32 	%rd8, %r41, 4;
	add.s64 	%rd9, %rd2, %rd8;
	ld.global.f32 	%f61, [%rd9];
$L__BB1_6:
	st.shared.f32 	[%r8], %f61;
	bar.sync 	0;
	ld.shared.f32 	%f12, [%r6];
	ld.shared.f32 	%f13, [%r9];
	fma.rn.f32 	%f14, %f12, %f13, %f62;
	ld.shared.f32 	%f15, [%r6+4];
	ld.shared.f32 	%f16, [%r9+64];
	fma.rn.f32 	%f17, %f15, %f16, %f14;
	ld.shared.f32 	%f18, [%r6+8];
	ld.shared.f32 	%f19, [%r9+128];
	fma.rn.f32 	%f20, %f18, %f19, %f17;
	ld.shared.f32 	%f21, [%r6+12];
	ld.shared.f32 	%f22, [%r9+192];
	fma.rn.f32 	%f23, %f21, %f22, %f20;
	ld.shared.f32 	%f24, [%r6+16];
	ld.shared.f32 	%f25, [%r9+256];
	fma.rn.f32 	%f26, %f24, %f25, %f23;
	ld.shared.f32 	%f27, [%r6+20];
	ld.shared.f32 	%f28, [%r9+320];
	fma.rn.f32 	%f29, %f27, %f28, %f26;
	ld.shared.f32 	%f30, [%r6+24];
	ld.shared.f32 	%f31, [%r9+384];
	fma.rn.f32 	%f32, %f30, %f31, %f29;
	ld.shared.f32 	%f33, [%r6+28];
	ld.shared.f32 	%f34, [%r9+448];
	fma.rn.f32 	%f35, %f33, %f34, %f32;
	ld.shared.f32 	%f36, [%r6+32];
	ld.shared.f32 	%f37, [%r9+512];
	fma.rn.f32 	%f38, %f36, %f37, %f35;
	ld.shared.f32 	%f39, [%r6+36];
	ld.shared.f32 	%f40, [%r9+576];
	fma.rn.f32 	%f41, %f39, %f40, %f38;
	ld.shared.f32 	%f42, [%r6+40];
	ld.shared.f32 	%f43, [%r9+640];
	fma.rn.f32 	%f44, %f42, %f43, %f41;
	ld.shared.f32 	%f45, [%r6+44];
	ld.shared.f32 	%f46, [%r9+704];
	fma.rn.f32 	%f47, %f45, %f46, %f44;
	ld.shared.f32 	%f48, [%r6+48];
	ld.shared.f32 	%f49, [%r9+768];
	fma.rn.f32 	%f50, %f48, %f49, %f47;
	ld.shared.f32 	%f51, [%r6+52];
	ld.shared.f32 	%f52, [%r9+832];
	fma.rn.f32 	%f53, %f51, %f52, %f50;
	ld.shared.f32 	%f54, [%r6+56];
	ld.shared.f32 	%f55, [%r9+896];
	fma.rn.f32 	%f56, %f54, %f55, %f53;
	ld.shared.f32 	%f57, [%r6+60];
	ld.shared.f32 	%f58, [%r9+960];
	fma.rn.f32 	%f62, %f57, %f58, %f56;
	bar.sync 	0;
	add.s32 	%r42, %r42, 1;
	setp.ne.s32 	%p6, %r42, 0;
	add.s32 	%r41, %r41, %r12;
	add.s32 	%r40, %r40, 16;
	add.s32 	%r39, %r39, 16;
	add.s32 	%r38, %r38, 16;
	@%p6 bra 	$L__BB1_2;
$L__BB1_7:
	max.s32 	%r36, %r2, %r5;
	setp.ge.s32 	%p7, %r36, %r24;
	@%p7 bra 	$L__BB1_9;
	mad.lo.s32 	%r37, %r24, %r2, %r5;
	cvta.to.global.u64 	%rd10, %rd5;
	mul.wide.s32 	%rd11, %r37, 4;
	add.s64 	%rd12, %rd10, %rd11;
	st.global.f32 	[%rd12], %f62;
$L__BB1_9:
	ret;

}


// ===== COMPILED SASS (sm_100) =====

	.target	sm_100

	.elftype	@"ET_EXEC"


//--------------------- .note.nv.tkinfo           --------------------------
	.section	.note.nv.tkinfo,"",@"SHT_NOTE"
	.sectionflags	@"SHF_NOTE_NV_TKINFO"
	.tkinfo
        /*0018*/ 	.word	0x00000002
        /*0030*/ 	.string	""
        /*0030*/ 	.string	"ptxas"
        /*0030*/ 	.string	"Cuda compilation tools, release 13.0, V13.0.88"
        /*0030*/ 	.string	"Build cuda_13.0.r13.0/compiler.36424714_0"
        /*0030*/ 	.string	"-arch sm_100 -m 64 "



//--------------------- .note.nv.cuinfo           --------------------------
	.section	.note.nv.cuinfo,"",@"SHT_NOTE"
	.sectionflags	@"SHF_NOTE_NV_CUINFO"
        /*0018*/ 	.short	0x0002
        /*001a*/ 	.short	0x0064
        /*001c*/ 	.short	0x0082
	.zero		2


//--------------------- .nv.info                  --------------------------
	.section	.nv.info,"",@"SHT_CUDA_INFO"
	.align	4


	//----- nvinfo : EIATTR_REGCOUNT
	.align		4
        /*0000*/ 	.byte	0x04, 0x2f
        /*0002*/ 	.short	(.L_1 - .L_0)
	.align		4
.L_0:
        /*0004*/ 	.word	index@(_Z11matMulNaivePKfS0_Pfi)
        /*0008*/ 	.word	0x0000001e


	//----- nvinfo : EIATTR_FRAME_SIZE
	.align		4
.L_1:
        /*000c*/ 	.byte	0x04, 0x11
        /*000e*/ 	.short	(.L_3 - .L_2)
	.align		4
.L_2:
        /*0010*/ 	.word	index@(_Z11matMulNaivePKfS0_Pfi)
        /*0014*/ 	.word	0x00000000


	//----- nvinfo : EIATTR_REGCOUNT
	.align		4
.L_3:
        /*0018*/ 	.byte	0x04, 0x2f
        /*001a*/ 	.short	(.L_5 - .L_4)
	.align		4
.L_4:
        /*001c*/ 	.word	index@(_Z11matMulTiledPKfS0_Pfi)
        /*0020*/ 	.word	0x00000020


	//----- nvinfo : EIATTR_FRAME_SIZE
	.align		4
.L_5:
        /*0024*/ 	.byte	0x04, 0x11
        /*0026*/ 	.short	(.L_7 - .L_6)
	.align		4
.L_6:
        /*0028*/ 	.word	index@(_Z11matMulTiledPKfS0_Pfi)
        /*002c*/ 	.word	0x00000000


	//----- nvinfo : EIATTR_MIN_STACK_SIZE
	.align		4
.L_7:
        /*0030*/ 	.byte	0x04, 0x12
        /*0032*/ 	.short	(.L_9 - .L_8)
	.align		4
.L_8:
        /*0034*/ 	.word	index@(_Z11matMulTiledPKfS0_Pfi)
        /*0038*/ 	.word	0x00000000


	//----- nvinfo : EIATTR_MIN_STACK_SIZE
	.align		4
.L_9:
        /*003c*/ 	.byte	0x04, 0x12
        /*003e*/ 	.short	(.L_11 - .L_10)
	.align		4
.L_10:
        /*0040*/ 	.word	index@(_Z11matMulNaivePKfS0_Pfi)
        /*0044*/ 	.word	0x00000000
.L_11:


//--------------------- .nv.compat                --------------------------
	.section	.nv.compat,"",@"SHT_CUDA_COMPAT_INFO"
	.align	4
        /*0000*/ 	.byte	0x02, 0x09, 0x00, 0x00, 0x02, 0x02, 0x01, 0x00, 0x02, 0x05, 0x05, 0x00, 0x03, 0x07, 0x01, 0x01
        /*0010*/ 	.byte	0x02, 0x03, 0x00, 0x00, 0x02, 0x06, 0x01, 0x00, 0x04, 0x0b, 0x08, 0x00, 0x09, 0x00, 0x00, 0x00
        /*0020*/ 	.byte	0x00, 0x00, 0x00, 0x00


//--------------------- .nv.info._Z11matMulTiledPKfS0_Pfi --------------------------
	.section	.nv.info._Z11matMulTiledPKfS0_Pfi,"",@"SHT_CUDA_INFO"
	.sectionflags	@""
	.align	4


	//----- nvinfo : EIATTR_CUDA_API_VERSION
	.align		4
        /*0000*/ 	.byte	0x04, 0x37
        /*0002*/ 	.short	(.L_13 - .L_12)
.L_12:
        /*0004*/ 	.word	0x00000082


	//----- nvinfo : EIATTR_KPARAM_INFO
	.align		4
.L_13:
        /*0008*/ 	.byte	0x04, 0x17
        /*000a*/ 	.short	(.L_15 - .L_14)
.L_14:
        /*000c*/ 	.word	0x00000000
        /*0010*/ 	.short	0x0003
        /*0012*/ 	.short	0x0018
        /*0014*/ 	.byte	0x00, 0xf0, 0x11, 0x00


	//----- nvinfo : EIATTR_KPARAM_INFO
	.align		4
.L_15:
        /*0018*/ 	.byte	0x04, 0x17
        /*001a*/ 	.short	(.L_17 - .L_16)
.L_16:
        /*001c*/ 	.word	0x00000000
        /*0020*/ 	.short	0x0002
        /*0022*/ 	.short	0x0010
        /*0024*/ 	.byte	0x00, 0xf5, 0x21, 0x00


	//----- nvinfo : EIATTR_KPARAM_INFO
	.align		4
.L_17:
        /*0028*/ 	.byte	0x04, 0x17
        /*002a*/ 	.short	(.L_19 - .L_18)
.L_18:
        /*002c*/ 	.word	0x00000000
        /*0030*/ 	.short	0x0001
        /*0032*/ 	.short	0x0008
        /*0034*/ 	.byte	0x00, 0xf5, 0x21, 0x00


	//----- nvinfo : EIATTR_KPARAM_INFO
	.align		4
.L_19:
        /*0038*/ 	.byte	0x04, 0x17
        /*003a*/ 	.short	(.L_21 - .L_20)
.L_20:
        /*003c*/ 	.word	0x00000000
        /*0040*/ 	.short	0x0000
        /*0042*/ 	.short	0x0000
        /*0044*/ 	.byte	0x00, 0xf5, 0x21, 0x00


	//----- nvinfo : EIATTR_SPARSE_MMA_MASK
	.align		4
.L_21:
        /*0048*/ 	.byte	0x03, 0x50
        /*004a*/ 	.short	0x0000


	//----- nvinfo : EIATTR_MAXREG_COUNT
	.align		4
        /*004c*/ 	.byte	0x03, 0x1b
        /*004e*/ 	.short	0x00ff


	//----- nvinfo : EIATTR_NUM_BARRIERS
	.align		4
        /*0050*/ 	.byte	0x02, 0x4c
        /*0052*/ 	.byte	0x01
	.zero		1


	//----- nvinfo : EIATTR_MERCURY_ISA_VERSION
	.align		4
        /*0054*/ 	.byte	0x03, 0x5f
        /*0056*/ 	.short	0x0101


	//----- nvinfo : EIATTR_VRC_CTA_INIT_COUNT
	.align		4
        /*0058*/ 	.byte	0x02, 0x4a
	.zero		1
	.zero		1


	//----- nvinfo : EIATTR_EXIT_INSTR_OFFSETS
	.align		4
        /*005c*/ 	.byte	0x04, 0x1c
        /*005e*/ 	.short	(.L_23 - .L_22)


	//   ....[0]....
.L_22:
        /*0060*/ 	.word	0x000005c0


	//   ....[1]....
        /*0064*/ 	.word	0x00000610


	//----- nvinfo : EIATTR_CBANK_PARAM_SIZE
	.align		4
.L_23:
        /*0068*/ 	.byte	0x03, 0x19
        /*006a*/ 	.short	0x001c


	//----- nvinfo : EIATTR_PARAM_CBANK
	.align		4
        /*006c*/ 	.byte	0x04, 0x0a
        /*006e*/ 	.short	(.L_25 - .L_24)
	.align		4
.L_24:
        /*0070*/ 	.word	index@(.nv.constant0._Z11matMulTiledPKfS0_Pfi)
        /*0074*/ 	.short	0x0380
        /*0076*/ 	.short	0x001c


	//----- nvinfo : EIATTR_SW_WAR
	.align		4
.L_25:
        /*0078*/ 	.byte	0x04, 0x36
        /*007a*/ 	.short	(.L_27 - .L_26)
.L_26:
        /*007c*/ 	.word	0x00000008
.L_27:


//--------------------- .nv.info._Z11matMulNaivePKfS0_Pfi --------------------------
	.section	.nv.info._Z11matMulNaivePKfS0_Pfi,"",@"SHT_CUDA_INFO"
	.sectionflags	@""
	.align	4


	//----- nvinfo : EIATTR_CUDA_API_VERSION
	.align		4
        /*0000*/ 	.byte	0x04, 0x37
        /*0002*/ 	.short	(.L_29 - .L_28)
.L_28:
        /*0004*/ 	.word	0x00000082


	//----- nvinfo : EIATTR_KPARAM_INFO
	.align		4
.L_29:
        /*0008*/ 	.byte	0x04, 0x17
        /*000a*/ 	.short	(.L_31 - .L_30)
.L_30:
        /*000c*/ 	.word	0x00000000
        /*0010*/ 	.short	0x0003
        /*0012*/ 	.short	0x0018
        /*0014*/ 	.byte	0x00, 0xf0, 0x11, 0x00


	//----- nvinfo : EIATTR_KPARAM_INFO
	.align		4
.L_31:
        /*0018*/ 	.byte	0x04, 0x17
        /*001a*/ 	.short	(.L_33 - .L_32)
.L_32:
        /*001c*/ 	.word	0x00000000
        /*0020*/ 	.short	0x0002
        /*0022*/ 	.short	0x0010
        /*0024*/ 	.byte	0x00, 0xf5, 0x21, 0x00


	//----- nvinfo : EIATTR_KPARAM_INFO
	.align		4
.L_33:
        /*0028*/ 	.byte	0x04, 0x17
        /*002a*/ 	.short	(.L_35 - .L_34)
.L_34:
        /*002c*/ 	.word	0x00000000
        /*0030*/ 	.short	0x0001
        /*0032*/ 	.short	0x0008
        /*0034*/ 	.byte	0x00, 0xf5, 0x21, 0x00


	//----- nvinfo : EIATTR_KPARAM_INFO
	.align		4
.L_35:
        /*0038*/ 	.byte	0x04, 0x17
        /*003a*/ 	.short	(.L_37 - .L_36)
.L_36:
        /*003c*/ 	.word	0x00000000
        /*0040*/ 	.short	0x0000
        /*0042*/ 	.short	0x0000
        /*0044*/ 	.byte	0x00, 0xf5, 0x21, 0x00


	//----- nvinfo : EIATTR_SPARSE_MMA_MASK
	.align		4
.L_37:
        /*0048*/ 	.byte	0x03, 0x50
        /*004a*/ 	.short	0x0000


	//----- nvinfo : EIATTR_MAXREG_COUNT
	.align		4
        /*004c*/ 	.byte	0x03, 0x1b
        /*004e*/ 	.short	0x00ff


	//----- nvinfo : EIATTR_MERCURY_ISA_VERSION
	.align		4
        /*0050*/ 	.byte	0x03, 0x5f
        /*0052*/ 	.short	0x0101


	//----- nvinfo : EIATTR_VRC_CTA_INIT_COUNT
	.align		4
        /*0054*/ 	.byte	0x02, 0x4a
	.zero		1
	.zero		1


	//----- nvinfo : EIATTR_EXIT_INSTR_OFFSETS
	.align		4
        /*0058*/ 	.byte	0x04, 0x1c
        /*005a*/ 	.short	(.L_39 - .L_38)


	//   ....[0]....
.L_38:
        /*005c*/ 	.word	0x000000c0


	//   ....[1]....
        /*0060*/ 	.word	0x00000a90


	//----- nvinfo : EIATTR_CBANK_PARAM_SIZE
	.align		4
.L_39:
        /*0064*/ 	.byte	0x03, 0x19
        /*0066*/ 	.short	0x001c


	//----- nvinfo : EIATTR_PARAM_CBANK
	.align		4
        /*0068*/ 	.byte	0x04, 0x0a
        /*006a*/ 	.short	(.L_41 - .L_40)
	.align		4
.L_40:
        /*006c*/ 	.word	index@(.nv.constant0._Z11matMulNaivePKfS0_Pfi)
        /*0070*/ 	.short	0x0380
        /*0072*/ 	.short	0x001c


	//----- nvinfo : EIATTR_SW_WAR
	.align		4
.L_41:
        /*0074*/ 	.byte	0x04, 0x36
        /*0076*/ 	.short	(.L_43 - .L_42)
.L_42:
        /*0078*/ 	.word	0x00000008
.L_43:


//--------------------- .nv.callgraph             --------------------------
	.section	.nv.callgraph,"",@"SHT_CUDA_CALLGRAPH"
	.align	4
	.sectionentsize	8
	.align		4
        /*0000*/ 	.word	0x00000000
	.align		4
        /*0004*/ 	.word	0xffffffff
	.align		4
        /*0008*/ 	.word	0x00000000
	.align		4
        /*000c*/ 	.word	0xfffffffe
	.align		4
        /*0010*/ 	.word	0x00000000
	.align		4
        /*0014*/ 	.word	0xfffffffd
	.align		4
        /*0018*/ 	.word	0x00000000
	.align		4
        /*001c*/ 	.word	0xfffffffc


//--------------------- .text._Z11matMulTiledPKfS0_Pfi --------------------------
	.section	.text._Z11matMulTiledPKfS0_Pfi,"ax",@progbits
	.align	128
        .global         _Z11matMulTiledPKfS0_Pfi
        .type           _Z11matMulTiledPKfS0_Pfi,@function
        .size           _Z11matMulTiledPKfS0_Pfi,(.L_x_8 - _Z11matMulTiledPKfS0_Pfi)
        .other          _Z11matMulTiledPKfS0_Pfi,@"STO_CUDA_ENTRY STV_DEFAULT"
_Z11matMulTiledPKfS0_Pfi:
.text._Z11matMulTiledPKfS0_Pfi:
[----:B------:R-:W-:Y:S01]  /*0000*/  LDC R1, c[0x0][0x37c] ;  /* 0x0000df00ff017b82 */ /* 0x000fe20000000800 */
[----:B------:R-:W0:Y:S01]  /*0010*/  LDCU UR4, c[0x0][0x398] ;  /* 0x00007300ff0477ac */ /* 0x000e220008000800 */
[----:B------:R-:W1:Y:S01]  /*0020*/  S2R R2, SR_CTAID.Y ;  /* 0x0000000000027919 */ /* 0x000e620000002600 */
[----:B------:R-:W-:Y:S01]  /*0030*/  HFMA2 R23, -RZ, RZ, 0, 0 ;  /* 0x00000000ff177431 */ /* 0x000fe200000001ff */
[----:B------:R-:W2:Y:S01]  /*0040*/  LDCU.64 UR8, c[0x0][0x358] ;  /* 0x00006b00ff0877ac */ /* 0x000ea20008000a00 */
[----:B------:R-:W1:Y:S01]  /*0050*/  S2R R7, SR_TID.Y ;  /* 0x0000000000077919 */ /* 0x000e620000002200 */
[----:B------:R-:W3:Y:S01]  /*0060*/  S2R R8, SR_CTAID.X ;  /* 0x0000000000087919 */ /* 0x000ee20000002500 */
[----:B------:R-:W3:Y:S01]  /*0070*/  S2R R3, SR_TID.X ;  /* 0x0000000000037919 */ /* 0x000ee20000002100 */
[----:B0-----:R-:W-:-:S04]  /*0080*/  MOV R0, UR4 ;  /* 0x0000000400007c02 */ /* 0x001fc80008000f00 */
[----:B------:R-:W-:Y:S02]  /*0090*/  ISETP.GE.AND P0, PT, R0, 0x1, PT ;  /* 0x000000010000780c */ /* 0x000fe40003f06270 */
[----:B-1----:R-:W-:Y:S02]  /*00a0*/  LEA R2, R2, R7, 0x4 ;  /* 0x0000000702027211 */ /* 0x002fe400078e20ff */
[----:B---3--:R-:W-:-:S09]  /*00b0*/  LEA R5, R8, R3, 0x4 ;  /* 0x0000000308057211 */ /* 0x008fd200078e20ff */
[----:B--2---:R-:W-:Y:S05]  /*00c0*/  @!P0 BRA `(.L_x_0) ;  /* 0x0000000400348947 */ /* 0x004fea0003800000 */
[----:B------:R-:W0:Y:S01]  /*00d0*/  S2UR UR6, SR_CgaCtaId ;  /* 0x00000000000679c3 */ /* 0x000e220000008800 */
[----:B------:R-:W-:Y:S01]  /*00e0*/  UMOV UR4, 0x400 ;  /* 0x0000040000047882 */ /* 0x000fe20000000000 */
[----:B------:R-:W-:Y:S01]  /*00f0*/  IADD3 R4, PT, PT, R0, 0xf, RZ ;  /* 0x0000000f00047810 */ /* 0x000fe20007ffe0ff */
[----:B------:R-:W-:Y:S01]  /*0100*/  UIADD3 UR5, UPT, UPT, UR4, 0x400, URZ ;  /* 0x0000040004057890 */ /* 0x000fe2000fffe0ff */
[-C--:B------:R-:W-:Y:S01]  /*0110*/  IMAD R17, R7, R0.reuse, R3 ;  /* 0x0000000007117224 */ /* 0x080fe200078e0203 */
[----:B------:R-:W-:Y:S02]  /*0120*/  MOV R23, RZ ;  /* 0x000000ff00177202 */ /* 0x000fe40000000f00 */
[----:B------:R-:W-:Y:S01]  /*0130*/  SHF.R.U32.HI R19, RZ, 0x4, R4 ;  /* 0x00000004ff137819 */ /* 0x000fe20000011604 */
[----:B------:R-:W1:Y:S01]  /*0140*/  LDC R6, c[0x0][0x398] ;  /* 0x0000e600ff067b82 */ /* 0x000e620000000800 */
[----:B------:R-:W-:Y:S02]  /*0150*/  IMAD R17, R8, 0x10, R17 ;  /* 0x0000001008117824 */ /* 0x000fe400078e0211 */
[----:B------:R-:W-:Y:S01]  /*0160*/  IMAD R4, R2, R0, R3 ;  /* 0x0000000002047224 */ /* 0x000fe200078e0203 */
[----:B------:R-:W-:Y:S01]  /*0170*/  IADD3 R19, PT, PT, -R19, RZ, RZ ;  /* 0x000000ff13137210 */ /* 0x000fe20007ffe1ff */
[----:B0-----:R-:W-:-:S02]  /*0180*/  ULEA UR5, UR6, UR5, 0x18 ;  /* 0x0000000506057291 */ /* 0x001fc4000f8ec0ff */
[----:B------:R-:W-:-:S04]  /*0190*/  ULEA UR4, UR6, UR4, 0x18 ;  /* 0x0000000406047291 */ /* 0x000fc8000f8ec0ff */
[----:B------:R-:W-:Y:S02]  /*01a0*/  LEA R20, R3, UR5, 0x2 ;  /* 0x0000000503147c11 */ /* 0x000fe4000f8e10ff */
[----:B------:R-:W-:-:S03]  /*01b0*/  LEA R18, R7, UR4, 0x6 ;  /* 0x0000000407127c11 */ /* 0x000fc6000f8e30ff */
[----:B------:R-:W-:Y:S01]  /*01c0*/  IMAD R16, R7, 0x40, R20 ;  /* 0x0000004007107824 */ /* 0x000fe200078e0214 */
[----:B------:R-:W-:-:S07]  /*01d0*/  LEA R21, R3, R18, 0x2 ;  /* 0x0000001203157211 */ /* 0x000fce00078e10ff */
.L_x_1:
[----:B-1----:R-:W-:Y:S01]  /*01e0*/  MOV R0, R6 ;  /* 0x0000000600007202 */ /* 0x002fe20000000f00 */
[----:B------:R-:W-:Y:S01]  /*01f0*/  HFMA2 R22, -RZ, RZ, 0, 0 ;  /* 0x00000000ff167431 */ /* 0x000fe200000001ff */
[----:B------:R-:W-:Y:S02]  /*0200*/  VIMNMX.U32 R9, PT, PT, R2, R3, !PT ;  /* 0x0000000302097248 */ /* 0x000fe40007fe0000 */
[-C--:B------:R-:W-:Y:S02]  /*0210*/  ISETP.GE.U32.AND P0, PT, R7, R0.reuse, PT ;  /* 0x000000000700720c */ /* 0x080fe40003f06070 */
[-C--:B------:R-:W-:Y:S02]  /*0220*/  ISETP.GE.U32.AND P1, PT, R9, R0.reuse, PT ;  /* 0x000000000900720c */ /* 0x080fe40003f26070 */
[----:B------:R-:W-:Y:S02]  /*0230*/  ISETP.GE.OR P0, PT, R5, R0, P0 ;  /* 0x000000000500720c */ /* 0x000fe40000706670 */
[----:B------:R-:W-:-:S09]  /*0240*/  MOV R27, RZ ;  /* 0x000000ff001b7202 */ /* 0x000fd20000000f00 */
[----:B------:R-:W0:Y:S08]  /*0250*/  @!P1 LDC.64 R10, c[0x0][0x380] ;  /* 0x0000e000ff0a9b82 */ /* 0x000e300000000a00 */
[----:B------:R-:W1:Y:S01]  /*0260*/  @!P0 LDC.64 R8, c[0x0][0x388] ;  /* 0x0000e200ff088b82 */ /* 0x000e620000000a00 */
[----:B0-----:R-:W-:-:S05]  /*0270*/  @!P1 IMAD.WIDE.U32 R10, R4, 0x4, R10 ;  /* 0x00000004040a9825 */ /* 0x001fca00078e000a */
[----:B------:R-:W2:Y:S01]  /*0280*/  @!P1 LDG.E R22, desc[UR8][R10.64] ;  /* 0x000000080a169981 */ /* 0x000ea2000c1e1900 */
[----:B-1----:R-:W-:-:S05]  /*0290*/  @!P0 IMAD.WIDE.U32 R8, R17, 0x4, R8 ;  /* 0x0000000411088825 */ /* 0x002fca00078e0008 */
[----:B------:R-:W3:Y:S01]  /*02a0*/  @!P0 LDG.E R27, desc[UR8][R8.64] ;  /* 0x00000008081b8981 */ /* 0x000ee2000c1e1900 */
[----:B------:R-:W-:-:S05]  /*02b0*/  VIADD R19, R19, 0x1 ;  /* 0x0000000113137836 */ /* 0x000fca0000000000 */
[----:B------:R-:W-:Y:S02]  /*02c0*/  ISETP.NE.AND P0, PT, R19, RZ, PT ;  /* 0x000000ff1300720c */ /* 0x000fe40003f05270 */
[----:B------:R-:W-:Y:S02]  /*02d0*/  IADD3 R3, PT, PT, R3, 0x10, RZ ;  /* 0x0000001003037810 */ /* 0x000fe40007ffe0ff */
[----:B------:R-:W-:Y:S02]  /*02e0*/  IADD3 R7, PT, PT, R7, 0x10, RZ ;  /* 0x0000001007077810 */ /* 0x000fe40007ffe0ff */
[----:B------:R-:W-:Y:S02]  /*02f0*/  IADD3 R4, PT, PT, R4, 0x10, RZ ;  /* 0x0000001004047810 */ /* 0x000fe40007ffe0ff */
[----:B------:R-:W-:Y:S01]  /*0300*/  LEA R17, R0, R17, 0x4 ;  /* 0x0000001100117211 */ /* 0x000fe200078e20ff */
[----:B--2---:R-:W-:Y:S04]  /*0310*/  STS [R21], R22 ;  /* 0x0000001615007388 */ /* 0x004fe80000000800 */
[----:B---3--:R-:W-:Y:S01]  /*0320*/  STS [R16], R27 ;  /* 0x0000001b10007388 */ /* 0x008fe20000000800 */
[----:B------:R-:W-:Y:S06]  /*0330*/  BAR.SYNC.DEFER_BLOCKING 0x0 ;  /* 0x0000000000007b1d */ /* 0x000fec0000010000 */
[----:B------:R-:W-:Y:S04]  /*0340*/  LDS R26, [R20] ;  /* 0x00000000141a7984 */ /* 0x000fe80000000800 */
[----:B------:R-:W0:Y:S04]  /*0350*/  LDS.128 R12, [R18] ;  /* 0x00000000120c7984 */ /* 0x000e280000000c00 */
[----:B------:R-:W1:Y:S04]  /*0360*/  LDS R29, [R20+0x40] ;  /* 0x00004000141d7984 */ /* 0x000e680000000800 */
[----:B------:R-:W2:Y:S04]  /*0370*/  LDS R25, [R20+0x80] ;  /* 0x0000800014197984 */ /* 0x000ea80000000800 */
[----:B------:R-:W3:Y:S04]  /*0380*/  LDS R24, [R20+0xc0] ;  /* 0x0000c00014187984 */ /* 0x000ee80000000800 */
[----:B------:R-:W-:Y:S04]  /*0390*/  LDS.128 R8, [R18+0x10] ;  /* 0x0000100012087984 */ /* 0x000fe80000000c00 */
[----:B------:R-:W-:Y:S04]  /*03a0*/  LDS R22, [R20+0x140] ;  /* 0x0001400014167984 */ /* 0x000fe80000000800 */
[----:B------:R-:W-:Y:S01]  /*03b0*/  LDS R27, [R20+0x200] ;  /* 0x00020000141b7984 */ /* 0x000fe20000000800 */
[----:B0-----:R-:W-:-:S03]  /*03c0*/  FFMA R12, R12, R26, R23 ;  /* 0x0000001a0c0c7223 */ /* 0x001fc60000000017 */
[----:B------:R-:W0:Y:S01]  /*03d0*/  LDS R23, [R20+0x100] ;  /* 0x0001000014177984 */ /* 0x000e220000000800 */
[----:B-1----:R-:W-:-:S03]  /*03e0*/  FFMA R12, R29, R13, R12 ;  /* 0x0000000d1d0c7223 */ /* 0x002fc6000000000c */
[----:B------:R-:W-:Y:S01]  /*03f0*/  LDS R26, [R20+0x1c0] ;  /* 0x0001c000141a7984 */ /* 0x000fe20000000800 */
[----:B--2---:R-:W-:-:S03]  /*0400*/  FFMA R13, R25, R14, R12 ;  /* 0x0000000e190d7223 */ /* 0x004fc6000000000c */
[----:B------:R-:W1:Y:S01]  /*0410*/  LDS R25, [R20+0x180] ;  /* 0x0001800014197984 */ /* 0x000e620000000800 */
[----:B---3--:R-:W-:-:S03]  /*0420*/  FFMA R13, R24, R15, R13 ;  /* 0x0000000f180d7223 */ /* 0x008fc6000000000d */
[----:B------:R-:W-:Y:S01]  /*0430*/  LDS R24, [R20+0x240] ;  /* 0x0002400014187984 */ /* 0x000fe20000000800 */
[----:B0-----:R-:W-:-:S03]  /*0440*/  FFMA R23, R8, R23, R13 ;  /* 0x0000001708177223 */ /* 0x001fc6000000000d */
[----:B------:R-:W0:Y:S01]  /*0450*/  LDS.128 R12, [R18+0x20] ;  /* 0x00002000120c7984 */ /* 0x000e220000000c00 */
[----:B------:R-:W-:-:S03]  /*0460*/  FFMA R22, R22, R9, R23 ;  /* 0x0000000916167223 */ /* 0x000fc60000000017 */
[----:B------:R-:W2:Y:S01]  /*0470*/  LDS R23, [R20+0x280] ;  /* 0x0002800014177984 */ /* 0x000ea20000000800 */
[----:B-1----:R-:W-:-:S03]  /*0480*/  FFMA R25, R25, R10, R22 ;  /* 0x0000000a19197223 */ /* 0x002fc60000000016 */
[----:B------:R-:W1:Y:S01]  /*0490*/  LDS R22, [R20+0x2c0] ;  /* 0x0002c00014167984 */ /* 0x000e620000000800 */
[----:B------:R-:W-:-:S03]  /*04a0*/  FFMA R11, R26, R11, R25 ;  /* 0x0000000b1a0b7223 */ /* 0x000fc60000000019 */
[----:B------:R-:W-:Y:S01]  /*04b0*/  LDS R25, [R20+0x300] ;  /* 0x0003000014197984 */ /* 0x000fe20000000800 */
[----:B0-----:R-:W-:-:S03]  /*04c0*/  FFMA R27, R12, R27, R11 ;  /* 0x0000001b0c1b7223 */ /* 0x001fc6000000000b */
[----:B------:R-:W0:Y:S01]  /*04d0*/  LDS.128 R8, [R18+0x30] ;  /* 0x0000300012087984 */ /* 0x000e220000000c00 */
[----:B------:R-:W-:-:S03]  /*04e0*/  FFMA R24, R24, R13, R27 ;  /* 0x0000000d18187223 */ /* 0x000fc6000000001b */
[----:B------:R-:W3:Y:S04]  /*04f0*/  LDS R27, [R20+0x340] ;  /* 0x00034000141b7984 */ /* 0x000ee80000000800 */
[----:B------:R-:W4:Y:S04]  /*0500*/  LDS R13, [R20+0x380] ;  /* 0x00038000140d7984 */ /* 0x000f280000000800 */
[----:B------:R-:W5:Y:S01]  /*0510*/  LDS R12, [R20+0x3c0] ;  /* 0x0003c000140c7984 */ /* 0x000f620000000800 */
[----:B--2---:R-:W-:-:S04]  /*0520*/  FFMA R23, R23, R14, R24 ;  /* 0x0000000e17177223 */ /* 0x004fc80000000018 */
[----:B-1----:R-:W-:-:S04]  /*0530*/  FFMA R15, R22, R15, R23 ;  /* 0x0000000f160f7223 */ /* 0x002fc80000000017 */
[----:B0-----:R-:W-:-:S04]  /*0540*/  FFMA R8, R8, R25, R15 ;  /* 0x0000001908087223 */ /* 0x001fc8000000000f */
[----:B---3--:R-:W-:-:S04]  /*0550*/  FFMA R8, R27, R9, R8 ;  /* 0x000000091b087223 */ /* 0x008fc80000000008 */
[----:B----4-:R-:W-:-:S04]  /*0560*/  FFMA R13, R13, R10, R8 ;  /* 0x0000000a0d0d7223 */ /* 0x010fc80000000008 */
[----:B-----5:R-:W-:Y:S01]  /*0570*/  FFMA R23, R12, R11, R13 ;  /* 0x0000000b0c177223 */ /* 0x020fe2000000000d */
[----:B------:R-:W-:Y:S06]  /*0580*/  BAR.SYNC.DEFER_BLOCKING 0x0 ;  /* 0x0000000000007b1d */ /* 0x000fec0000010000 */
[----:B------:R-:W-:Y:S05]  /*0590*/  @P0 BRA `(.L_x_1) ;  /* 0xfffffffc00100947 */ /* 0x000fea000383ffff */
.L_x_0:
[----:B------:R-:W-:-:S04]  /*05a0*/  VIMNMX R3, PT, PT, R2, R5, !PT ;  /* 0x0000000502037248 */ /* 0x000fc80007fe0100 */
[----:B------:R-:W-:-:S13]  /*05b0*/  ISETP.GE.AND P0, PT, R3, R0, PT ;  /* 0x000000000300720c */ /* 0x000fda0003f06270 */
[----:B------:R-:W-:Y:S05]  /*05c0*/  @P0 EXIT ;  /* 0x000000000000094d */ /* 0x000fea0003800000 */
[----:B------:R-:W0:Y:S01]  /*05d0*/  LDC.64 R6, c[0x0][0x390] ;  /* 0x0000e400ff067b82 */ /* 0x000e220000000a00 */
[----:B------:R-:W-:-:S04]  /*05e0*/  IMAD R3, R2, R0, R5 ;  /* 0x0000000002037224 */ /* 0x000fc800078e0205 */
[----:B0-----:R-:W-:-:S05]  /*05f0*/  IMAD.WIDE R2, R3, 0x4, R6 ;  /* 0x0000000403027825 */ /* 0x001fca00078e0206 */
[----:B------:R-:W-:Y:S01]  /*0600*/  STG.E desc[UR8][R2.64], R23 ;  /* 0x0000001702007986 */ /* 0x000fe2000c101908 */
[----:B------:R-:W-:Y:S05]  /*0610*/  EXIT ;  /* 0x000000000000794d */ /* 0x000fea0003800000 */
.L_x_2:
[----:B------:R-:W-:-:S00]  /*0620*/  BRA `(.L_x_2) ;  /* 0xfffffffc00fc7947 */ /* 0x000fc0000383ffff */
[----:B------:R-:W-:-:S00]  /*0630*/  NOP ;  /* 0x0000000000007918 */ /* 0x000fc00000000000 */
        /* <DEDUP_REMOVED lines=12> */
.L_x_8:


//--------------------- .text._Z11matMulNaivePKfS0_Pfi --------------------------
	.section	.text._Z11matMulNaivePKfS0_Pfi,"ax",@progbits
	.align	128
        .global         _Z11matMulNaivePKfS0_Pfi
        .type           _Z11matMulNaivePKfS0_Pfi,@function
        .size           _Z11matMulNaivePKfS0_Pfi,(.L_x_9 - _Z11matMulNaivePKfS0_Pfi)
        .other          _Z11matMulNaivePKfS0_Pfi,@"STO_CUDA_ENTRY STV_DEFAULT"
_Z11matMulNaivePKfS0_Pfi:
.text._Z11matMulNaivePKfS0_Pfi:
[----:B------:R-:W-:Y:S01]  /*0000*/  LDC R1, c[0x0][0x37c] ;  /* 0x0000df00ff017b82 */ /* 0x000fe20000000800 */
[----:B------:R-:W0:Y:S07]  /*0010*/  S2R R0, SR_TID.Y ;  /* 0x0000000000007919 */ /* 0x000e2e0000002200 */
[----:B------:R-:W0:Y:S01]  /*0020*/  S2UR UR4, SR_CTAID.Y ;  /* 0x00000000000479c3 */ /* 0x000e220000002600 */
[----:B------:R-:W1:Y:S01]  /*0030*/  LDCU UR20, c[0x0][0x398] ;  /* 0x00007300ff1477ac */ /* 0x000e620008000800 */
[----:B------:R-:W2:Y:S06]  /*0040*/  S2R R3, SR_TID.X ;  /* 0x0000000000037919 */ /* 0x000eac0000002100 */
[----:B------:R-:W0:Y:S08]  /*0050*/  LDC R13, c[0x0][0x364] ;  /* 0x0000d900ff0d7b82 */ /* 0x000e300000000800 */
[----:B------:R-:W2:Y:S08]  /*0060*/  S2UR UR5, SR_CTAID.X ;  /* 0x00000000000579c3 */ /* 0x000eb00000002500 */
[----:B------:R-:W2:Y:S01]  /*0070*/  LDC R2, c[0x0][0x360] ;  /* 0x0000d800ff027b82 */ /* 0x000ea20000000800 */
[----:B0-----:R-:W-:-:S02]  /*0080*/  IMAD R13, R13, UR4, R0 ;  /* 0x000000040d0d7c24 */ /* 0x001fc4000f8e0200 */
[----:B--2---:R-:W-:-:S05]  /*0090*/  IMAD R0, R2, UR5, R3 ;  /* 0x0000000502007c24 */ /* 0x004fca000f8e0203 */
[----:B------:R-:W-:-:S04]  /*00a0*/  VIMNMX R2, PT, PT, R13, R0, !PT ;  /* 0x000000000d027248 */ /* 0x000fc80007fe0100 */
[----:B-1----:R-:W-:-:S13]  /*00b0*/  ISETP.GE.AND P0, PT, R2, UR20, PT ;  /* 0x0000001402007c0c */ /* 0x002fda000bf06270 */
[----:B------:R-:W-:Y:S05]  /*00c0*/  @P0 EXIT ;  /* 0x000000000000094d */ /* 0x000fea0003800000 */
[----:B------:R-:W-:Y:S01]  /*00d0*/  UISETP.GE.U32.AND UP0, UPT, UR20, 0x8, UPT ;  /* 0x000000081400788c */ /* 0x000fe2000bf06070 */
[----:B------:R-:W-:Y:S02]  /*00e0*/  HFMA2 R12, -RZ, RZ, 0, 0 ;  /* 0x00000000ff0c7431 */ /* 0x000fe400000001ff */
[----:B------:R-:W-:Y:S01]  /*00f0*/  IMAD R13, R13, UR20, RZ ;  /* 0x000000140d0d7c24 */ /* 0x000fe2000f8e02ff */
[----:B------:R-:W-:Y:S01]  /*0100*/  UMOV UR4, URZ ;  /* 0x000000ff00047c82 */ /* 0x000fe20008000000 */
[----:B------:R-:W0:Y:S04]  /*0110*/  LDCU.64 UR18, c[0x0][0x358] ;  /* 0x00006b00ff1277ac */ /* 0x000e280008000a00 */
[----:B------:R-:W-:Y:S05]  /*0120*/  BRA.U !UP0, `(.L_x_3) ;  /* 0x0000000508047547 */ /* 0x000fea000b800000 */
[----:B------:R-:W1:Y:S01]  /*0130*/  LDCU.128 UR24, c[0x0][0x380] ;  /* 0x00007000ff1877ac */ /* 0x000e620008000c00 */
[----:B------:R-:W-:Y:S02]  /*0140*/  MOV R12, RZ ;  /* 0x000000ff000c7202 */ /* 0x000fe40000000f00 */
[----:B------:R-:W-:Y:S01]  /*0150*/  MOV R14, R0 ;  /* 0x00000000000e7202 */ /* 0x000fe20000000f00 */
[----:B------:R-:W-:-:S04]  /*0160*/  ULOP3.LUT UR4, UR20, 0x7ffffff8, URZ, 0xc0, !UPT ;  /* 0x7ffffff814047892 */ /* 0x000fc8000f8ec0ff */
[----:B------:R-:W-:Y:S01]  /*0170*/  UIADD3 UR5, UPT, UPT, -UR4, URZ, URZ ;  /* 0x000000ff04057290 */ /* 0x000fe2000fffe1ff */
[----:B-1----:R-:W-:Y:S01]  /*0180*/  MOV R2, UR24 ;  /* 0x0000001800027c02 */ /* 0x002fe20008000f00 */
[----:B------:R-:W-:Y:S01]  /*0190*/  UIMAD.WIDE UR6, UR20, 0x8, UR26 ;  /* 0x00000008140678a5 */ /* 0x000fe2000f8e021a */
[----:B------:R-:W-:Y:S01]  /*01a0*/  MOV R3, UR25 ;  /* 0x0000001900037c02 */ /* 0x000fe20008000f00 */
[----:B------:R-:W-:Y:S02]  /*01b0*/  UIMAD.WIDE UR8, UR20, 0xc, UR26 ;  /* 0x0000000c140878a5 */ /* 0x000fe4000f8e021a */
[----:B------:R-:W-:Y:S01]  /*01c0*/  UIMAD.WIDE UR10, UR20, 0x10, UR26 ;  /* 0x00000010140a78a5 */ /* 0x000fe2000f8e021a */
[----:B------:R-:W-:Y:S01]  /*01d0*/  IMAD.WIDE.U32 R2, R13, 0x4, R2 ;  /* 0x000000040d027825 */ /* 0x000fe200078e0002 */
[----:B------:R-:W-:Y:S02]  /*01e0*/  UIMAD.WIDE UR12, UR20, 0x14, UR26 ;  /* 0x00000014140c78a5 */ /* 0x000fe4000f8e021a */
[----:B------:R-:W-:Y:S01]  /*01f0*/  UIMAD.WIDE UR14, UR20, 0x18, UR26 ;  /* 0x00000018140e78a5 */ /* 0x000fe2000f8e021a */
[----:B------:R-:W-:Y:S01]  /*0200*/  IADD3 R2, P0, PT, R2, 0x10, RZ ;  /* 0x0000001002027810 */ /* 0x000fe20007f1e0ff */
[----:B------:R-:W-:-:S03]  /*0210*/  UIMAD.WIDE UR16, UR20, 0x1c, UR26 ;  /* 0x0000001c141078a5 */ /* 0x000fc6000f8e021a */
[----:B------:R-:W-:-:S09]  /*0220*/  IADD3.X R3, PT, PT, RZ, R3, RZ, P0, !PT ;  /* 0x00000003ff037210 */ /* 0x000fd200007fe4ff */
.L_x_4:
[----:B------:R-:W-:Y:S01]  /*0230*/  UIMAD.WIDE UR22, UR20, 0x4, UR26 ;  /* 0x00000004141678a5 */ /* 0x000fe2000f8e021a */
[----:B------:R-:W-:Y:S02]  /*0240*/  IMAD.MOV.U32 R23, RZ, RZ, 0x4 ;  /* 0x00000004ff177424 */ /* 0x000fe400078e00ff */
[----:B------:R-:W-:Y:S01]  /*0250*/  HFMA2 R11, -RZ, RZ, 0, 2.384185791015625e-07 ;  /* 0x00000004ff0b7431 */ /* 0x000fe200000001ff */
[----:B------:R-:W-:Y:S01]  /*0260*/  MOV R25, 0x4 ;  /* 0x0000000400197802 */ /* 0x000fe20000000f00 */
[----:B0-----:R-:W2:Y:S01]  /*0270*/  LDG.E R21, desc[UR18][R2.64+-0x10] ;  /* 0xfffff01202157981 */ /* 0x001ea2000c1e1900 */
[C---:B------:R-:W-:Y:S01]  /*0280*/  IMAD.WIDE R22, R14.reuse, R23, UR26 ;  /* 0x0000001a0e167e25 */ /* 0x040fe2000f8e0217 */
[----:B------:R-:W-:Y:S02]  /*0290*/  MOV R8, UR22 ;  /* 0x0000001600087c02 */ /* 0x000fe40008000f00 */
[----:B------:R-:W-:Y:S01]  /*02a0*/  MOV R9, UR23 ;  /* 0x0000001700097c02 */ /* 0x000fe20008000f00 */
[----:B------:R-:W3:Y:S02]  /*02b0*/  LDG.E R19, desc[UR18][R2.64+-0xc] ;  /* 0xfffff41202137981 */ /* 0x000ee4000c1e1900 */
[----:B------:R-:W-:-:S02]  /*02c0*/  IMAD.WIDE R8, R14, 0x4, R8 ;  /* 0x000000040e087825 */ /* 0x000fc400078e0208 */
[----:B------:R-:W2:Y:S01]  /*02d0*/  LDG.E R22, desc[UR18][R22.64] ;  /* 0x0000001216167981 */ /* 0x000ea2000c1e1900 */
[----:B------:R-:W-:Y:S01]  /*02e0*/  MOV R5, 0x4 ;  /* 0x0000000400057802 */ /* 0x000fe20000000f00 */
[C---:B------:R-:W-:Y:S02]  /*02f0*/  IMAD.WIDE R24, R14.reuse, R25, UR6 ;  /* 0x000000060e187e25 */ /* 0x040fe4000f8e0219 */
[----:B------:R0:W3:Y:S02]  /*0300*/  LDG.E R20, desc[UR18][R8.64] ;  /* 0x0000001208147981 */ /* 0x0000e4000c1e1900 */
[----:B------:R-:W-:Y:S02]  /*0310*/  IMAD.WIDE R10, R14, R11, UR8 ;  /* 0x000000080e0a7e25 */ /* 0x000fe4000f8e020b */
[----:B------:R-:W4:Y:S04]  /*0320*/  LDG.E R18, desc[UR18][R24.64] ;  /* 0x0000001218127981 */ /* 0x000f28000c1e1900 */
[----:B------:R-:W4:Y:S01]  /*0330*/  LDG.E R17, desc[UR18][R2.64+-0x8] ;  /* 0xfffff81202117981 */ /* 0x000f22000c1e1900 */
[----:B0-----:R-:W-:-:S02]  /*0340*/  HFMA2 R9, -RZ, RZ, 0, 2.384185791015625e-07 ;  /* 0x00000004ff097431 */ /* 0x001fc400000001ff */
[----:B------:R-:W-:Y:S01]  /*0350*/  IMAD.MOV.U32 R7, RZ, RZ, 0x4 ;  /* 0x00000004ff077424 */ /* 0x000fe200078e00ff */
[----:B------:R0:W5:Y:S01]  /*0360*/  LDG.E R16, desc[UR18][R10.64] ;  /* 0x000000120a107981 */ /* 0x000162000c1e1900 */
[----:B------:R-:W-:-:S03]  /*0370*/  IMAD.WIDE R4, R14, R5, UR10 ;  /* 0x0000000a0e047e25 */ /* 0x000fc6000f8e0205 */
[----:B------:R-:W5:Y:S01]  /*0380*/  LDG.E R15, desc[UR18][R2.64+-0x4] ;  /* 0xfffffc12020f7981 */ /* 0x000f62000c1e1900 */
[C---:B------:R-:W-:Y:S01]  /*0390*/  IMAD.WIDE R6, R14.reuse, R7, UR12 ;  /* 0x0000000c0e067e25 */ /* 0x040fe2000f8e0207 */
[----:B------:R-:W-:Y:S02]  /*03a0*/  MOV R27, 0x4 ;  /* 0x00000004001b7802 */ /* 0x000fe40000000f00 */
[----:B------:R1:W5:Y:S01]  /*03b0*/  LDG.E R4, desc[UR18][R4.64] ;  /* 0x0000001204047981 */ /* 0x000362000c1e1900 */
[----:B------:R-:W-:-:S03]  /*03c0*/  IMAD.WIDE R8, R14, R9, UR14 ;  /* 0x0000000e0e087e25 */ /* 0x000fc6000f8e0209 */
[----:B------:R-:W5:Y:S01]  /*03d0*/  LDG.E R23, desc[UR18][R2.64] ;  /* 0x0000001202177981 */ /* 0x000f62000c1e1900 */
[----:B0-----:R-:W-:-:S03]  /*03e0*/  IMAD.WIDE R10, R14, R27, UR16 ;  /* 0x000000100e0a7e25 */ /* 0x001fc6000f8e021b */
[----:B------:R-:W5:Y:S04]  /*03f0*/  LDG.E R7, desc[UR18][R6.64] ;  /* 0x0000001206077981 */ /* 0x000f68000c1e1900 */
[----:B------:R-:W5:Y:S04]  /*0400*/  LDG.E R24, desc[UR18][R2.64+0x4] ;  /* 0x0000041202187981 */ /* 0x000f68000c1e1900 */
[----:B------:R-:W5:Y:S04]  /*0410*/  LDG.E R8, desc[UR18][R8.64] ;  /* 0x0000001208087981 */ /* 0x000f68000c1e1900 */
[----:B------:R-:W5:Y:S04]  /*0420*/  LDG.E R25, desc[UR18][R2.64+0x8] ;  /* 0x0000081202197981 */ /* 0x000f68000c1e1900 */
[----:B------:R-:W5:Y:S04]  /*0430*/  LDG.E R10, desc[UR18][R10.64] ;  /* 0x000000120a0a7981 */ /* 0x000f68000c1e1900 */
[----:B------:R0:W5:Y:S01]  /*0440*/  LDG.E R27, desc[UR18][R2.64+0xc] ;  /* 0x00000c12021b7981 */ /* 0x000162000c1e1900 */
[----:B------:R-:W-:-:S04]  /*0450*/  UIADD3 UR5, UPT, UPT, UR5, 0x8, URZ ;  /* 0x0000000805057890 */ /* 0x000fc8000fffe0ff */
[----:B------:R-:W-:Y:S01]  /*0460*/  UISETP.NE.AND UP0, UPT, UR5, URZ, UPT ;  /* 0x000000ff0500728c */ /* 0x000fe2000bf05270 */
[----:B-1----:R-:W-:Y:S02]  /*0470*/  MOV R5, UR20 ;  /* 0x0000001400057c02 */ /* 0x002fe40008000f00 */
[----:B0-----:R-:W-:Y:S02]  /*0480*/  IADD3 R2, P0, PT, R2, 0x20, RZ ;  /* 0x0000002002027810 */ /* 0x001fe40007f1e0ff */
[----:B------:R-:W-:Y:S02]  /*0490*/  LEA R14, R5, R14, 0x3 ;  /* 0x0000000e050e7211 */ /* 0x000fe400078e18ff */
[----:B------:R-:W-:Y:S01]  /*04a0*/  IADD3.X R3, PT, PT, RZ, R3, RZ, P0, !PT ;  /* 0x00000003ff037210 */ /* 0x000fe200007fe4ff */
[----:B--2---:R-:W-:-:S04]  /*04b0*/  FFMA R22, R21, R22, R12 ;  /* 0x0000001615167223 */ /* 0x004fc8000000000c */
[----:B---3--:R-:W-:-:S04]  /*04c0*/  FFMA R20, R19, R20, R22 ;  /* 0x0000001413147223 */ /* 0x008fc80000000016 */
[----:B----4-:R-:W-:-:S04]  /*04d0*/  FFMA R18, R17, R18, R20 ;  /* 0x0000001211127223 */ /* 0x010fc80000000014 */
[----:B-----5:R-:W-:-:S04]  /*04e0*/  FFMA R16, R15, R16, R18 ;  /* 0x000000100f107223 */ /* 0x020fc80000000012 */
[----:B------:R-:W-:-:S04]  /*04f0*/  FFMA R23, R23, R4, R16 ;  /* 0x0000000417177223 */ /* 0x000fc80000000010 */
[----:B------:R-:W-:-:S04]  /*0500*/  FFMA R24, R24, R7, R23 ;  /* 0x0000000718187223 */ /* 0x000fc80000000017 */
[----:B------:R-:W-:-:S04]  /*0510*/  FFMA R8, R25, R8, R24 ;  /* 0x0000000819087223 */ /* 0x000fc80000000018 */
[----:B------:R-:W-:Y:S01]  /*0520*/  FFMA R12, R27, R10, R8 ;  /* 0x0000000a1b0c7223 */ /* 0x000fe20000000008 */
[----:B------:R-:W-:Y:S06]  /*0530*/  BRA.U UP0, `(.L_x_4) ;  /* 0xfffffffd003c7547 */ /* 0x000fec000b83ffff */
.L_x_3:
[----:B------:R-:W-:-:S04]  /*0540*/  ULOP3.LUT UR6, UR20, 0x7, URZ, 0xc0, !UPT ;  /* 0x0000000714067892 */ /* 0x000fc8000f8ec0ff */
[----:B------:R-:W-:-:S09]  /*0550*/  UISETP.NE.AND UP0, UPT, UR6, URZ, UPT ;  /* 0x000000ff0600728c */ /* 0x000fd2000bf05270 */
[----:B------:R-:W-:Y:S05]  /*0560*/  BRA.U !UP0, `(.L_x_5) ;  /* 0x0000000508387547 */ /* 0x000fea000b800000 */
[----:B------:R-:W-:Y:S02]  /*0570*/  UISETP.GE.U32.AND UP0, UPT, UR6, 0x4, UPT ;  /* 0x000000040600788c */ /* 0x000fe4000bf06070 */
[----:B------:R-:W-:-:S04]  /*0580*/  ULOP3.LUT UR5, UR20, 0x3, URZ, 0xc0, !UPT ;  /* 0x0000000314057892 */ /* 0x000fc8000f8ec0ff */
[----:B------:R-:W-:-:S03]  /*0590*/  UISETP.NE.AND UP1, UPT, UR5, URZ, UPT ;  /* 0x000000ff0500728c */ /* 0x000fc6000bf25270 */
[----:B------:R-:W-:Y:S08]  /*05a0*/  BRA.U !UP0, `(.L_x_6) ;  /* 0x00000001087c7547 */ /* 0x000ff0000b800000 */
[----:B------:R-:W1:Y:S01]  /*05b0*/  LDC.64 R6, c[0x0][0x388] ;  /* 0x0000e200ff067b82 */ /* 0x000e620000000a00 */
[----:B------:R-:W2:Y:S01]  /*05c0*/  LDCU.64 UR6, c[0x0][0x380] ;  /* 0x00007000ff0677ac */ /* 0x000ea20008000a00 */
[----:B------:R-:W-:Y:S01]  /*05d0*/  IMAD.U32 R9, RZ, RZ, UR4 ;  /* 0x00000004ff097e24 */ /* 0x000fe2000f8e00ff */
[C---:B------:R-:W-:Y:S02]  /*05e0*/  IADD3 R3, PT, PT, R13.reuse, UR4, RZ ;  /* 0x000000040d037c10 */ /* 0x040fe4000fffe0ff */
[----:B------:R-:W-:Y:S01]  /*05f0*/  IADD3 R10, P0, PT, R13, UR4, RZ ;  /* 0x000000040d0a7c10 */ /* 0x000fe2000ff1e0ff */
[----:B------:R-:W-:Y:S01]  /*0600*/  IMAD R9, R9, UR20, R0 ;  /* 0x0000001409097c24 */ /* 0x000fe2000f8e0200 */
[----:B------:R-:W-:Y:S01]  /*0610*/  MOV R11, UR20 ;  /* 0x00000014000b7c02 */ /* 0x000fe20008000f00 */
[----:B------:R-:W3:Y:S01]  /*0620*/  LDC.64 R4, c[0x0][0x380] ;  /* 0x0000e000ff047b82 */ /* 0x000ee20000000a00 */
[----:B------:R-:W-:Y:S01]  /*0630*/  MOV R15, UR20 ;  /* 0x00000014000f7c02 */ /* 0x000fe20008000f00 */
[----:B-1----:R-:W-:Y:S01]  /*0640*/  IMAD.WIDE R6, R9, 0x4, R6 ;  /* 0x0000000409067825 */ /* 0x002fe200078e0206 */
[----:B------:R-:W-:-:S05]  /*0650*/  MOV R9, UR20 ;  /* 0x0000001400097c02 */ /* 0x000fca0008000f00 */
[----:B------:R-:W-:Y:S02]  /*0660*/  IMAD.WIDE R8, R9, 0x4, R6 ;  /* 0x0000000409087825 */ /* 0x000fe400078e0206 */
[----:B0-----:R-:W4:Y:S02]  /*0670*/  LDG.E R6, desc[UR18][R6.64] ;  /* 0x0000001206067981 */ /* 0x001f24000c1e1900 */
[----:B---3--:R-:W-:Y:S01]  /*0680*/  IMAD.WIDE.U32 R4, R3, 0x4, R4 ;  /* 0x0000000403047825 */ /* 0x008fe200078e0004 */
[----:B------:R-:W-:Y:S01]  /*0690*/  IADD3.X R3, PT, PT, RZ, RZ, RZ, P0, !PT ;  /* 0x000000ffff037210 */ /* 0x000fe200007fe4ff */
[----:B------:R-:W3:Y:S01]  /*06a0*/  LDG.E R17, desc[UR18][R8.64] ;  /* 0x0000001208117981 */ /* 0x000ee2000c1e1900 */
[----:B--2---:R-:W-:-:S03]  /*06b0*/  LEA R2, P0, R10, UR6, 0x2 ;  /* 0x000000060a027c11 */ /* 0x004fc6000f8010ff */
[----:B------:R-:W4:Y:S01]  /*06c0*/  LDG.E R5, desc[UR18][R4.64] ;  /* 0x0000001204057981 */ /* 0x000f22000c1e1900 */
[----:B------:R-:W-:Y:S01]  /*06d0*/  LEA.HI.X R3, R10, UR7, R3, 0x2, P0 ;  /* 0x000000070a037c11 */ /* 0x000fe200080f1403 */
[----:B------:R-:W-:-:S04]  /*06e0*/  IMAD.WIDE R10, R11, 0x4, R8 ;  /* 0x000000040b0a7825 */ /* 0x000fc800078e0208 */
[----:B------:R-:W3:Y:S01]  /*06f0*/  LDG.E R16, desc[UR18][R2.64+0x4] ;  /* 0x0000041202107981 */ /* 0x000ee2000c1e1900 */
[----:B------:R-:W-:-:S03]  /*0700*/  IMAD.WIDE R14, R15, 0x4, R10 ;  /* 0x000000040f0e7825 */ /* 0x000fc600078e020a */
[----:B------:R-:W2:Y:S04]  /*0710*/  LDG.E R19, desc[UR18][R10.64] ;  /* 0x000000120a137981 */ /* 0x000ea8000c1e1900 */
[----:B------:R-:W2:Y:S04]  /*0720*/  LDG.E R18, desc[UR18][R2.64+0x8] ;  /* 0x0000081202127981 */ /* 0x000ea8000c1e1900 */
[----:B------:R-:W5:Y:S04]  /*0730*/  LDG.E R20, desc[UR18][R2.64+0xc] ;  /* 0x00000c1202147981 */ /* 0x000f68000c1e1900 */
[----:B------:R-:W5:Y:S01]  /*0740*/  LDG.E R14, desc[UR18][R14.64] ;  /* 0x000000120e0e7981 */ /* 0x000f62000c1e1900 */
[----:B------:R-:W-:Y:S01]  /*0750*/  UIADD3 UR4, UPT, UPT, UR4, 0x4, URZ ;  /* 0x0000000404047890 */ /* 0x000fe2000fffe0ff */
[----:B----4-:R-:W-:-:S04]  /*0760*/  FFMA R5, R5, R6, R12 ;  /* 0x0000000605057223 */ /* 0x010fc8000000000c */
[----:B---3--:R-:W-:-:S04]  /*0770*/  FFMA R5, R16, R17, R5 ;  /* 0x0000001110057223 */ /* 0x008fc80000000005 */
[----:B--2---:R-:W-:-:S04]  /*0780*/  FFMA R5, R18, R19, R5 ;  /* 0x0000001312057223 */ /* 0x004fc80000000005 */
[----:B-----5:R-:W-:-:S07]  /*0790*/  FFMA R12, R20, R14, R5 ;  /* 0x0000000e140c7223 */ /* 0x020fce0000000005 */
.L_x_6:
[----:B------:R-:W-:Y:S05]  /*07a0*/  BRA.U !UP1, `(.L_x_5) ;  /* 0x0000000109a87547 */ /* 0x000fea000b800000 */
[----:B------:R-:W-:Y:S01]  /*07b0*/  UISETP.NE.AND UP0, UPT, UR5, 0x1, UPT ;  /* 0x000000010500788c */ /* 0x000fe2000bf05270 */
[----:B------:R-:W-:Y:S01]  /*07c0*/  MOV R7, UR4 ;  /* 0x0000000400077c02 */ /* 0x000fe20008000f00 */
[----:B------:R-:W-:Y:S02]  /*07d0*/  ULOP3.LUT UR5, UR20, 0x1, URZ, 0xc0, !UPT ;  /* 0x0000000114057892 */ /* 0x000fe4000f8ec0ff */
[----:B------:R-:W-:Y:S02]  /*07e0*/  MOV R15, UR20 ;  /* 0x00000014000f7c02 */ /* 0x000fe40008000f00 */
[----:B------:R-:W-:Y:S01]  /*07f0*/  UISETP.NE.U32.AND UP1, UPT, UR5, 0x1, UPT ;  /* 0x000000010500788c */ /* 0x000fe2000bf25070 */
[----:B------:R-:W-:-:S04]  /*0800*/  PLOP3.LUT P1, PT, PT, PT, UP0, 0x80, 0x8 ;  /* 0x000000000008781c */ /* 0x000fc80003f2f008 */
[----:B------:R-:W1:Y:S01]  /*0810*/  @UP0 LDCU.128 UR8, c[0x0][0x380] ;  /* 0x00007000ff0807ac */ /* 0x000e620008000c00 */
[----:B------:R-:W-:Y:S01]  /*0820*/  PLOP3.LUT P0, PT, PT, PT, UP1, 0x80, 0x8 ;  /* 0x000000000008781c */ /* 0x000fe20003f0f018 */
[----:B------:R-:W2:Y:S04]  /*0830*/  @UP0 LDCU.64 UR6, c[0x0][0x380] ;  /* 0x00007000ff0607ac */ /* 0x000ea80008000a00 */
[----:B------:R-:W3:Y:S03]  /*0840*/  @!UP1 LDCU.128 UR12, c[0x0][0x380] ;  /* 0x00007000ff0c97ac */ /* 0x000ee60008000c00 */
[C---:B------:R-:W-:Y:S02]  /*0850*/  @P1 IADD3 R3, PT, PT, R13.reuse, UR4, RZ ;  /* 0x000000040d031c10 */ /* 0x040fe4000fffe0ff */
[----:B------:R-:W-:Y:S01]  /*0860*/  @P1 IADD3 R6, P2, PT, R13, UR4, RZ ;  /* 0x000000040d061c10 */ /* 0x000fe2000ff5e0ff */
[----:B------:R-:W-:Y:S01]  /*0870*/  @UP0 UIADD3 UR4, UPT, UPT, UR4, 0x2, URZ ;  /* 0x0000000204040890 */ /* 0x000fe2000fffe0ff */
[----:B-1----:R-:W-:Y:S01]  /*0880*/  MOV R11, UR9 ;  /* 0x00000009000b7c02 */ /* 0x002fe20008000f00 */
[----:B------:R-:W-:Y:S01]  /*0890*/  IMAD.U32 R10, RZ, RZ, UR8 ;  /* 0x00000008ff0a7e24 */ /* 0x000fe2000f8e00ff */
[----:B------:R-:W-:-:S02]  /*08a0*/  MOV R4, UR10 ;  /* 0x0000000a00047c02 */ /* 0x000fc40008000f00 */
[----:B------:R-:W-:Y:S01]  /*08b0*/  MOV R5, UR11 ;  /* 0x0000000b00057c02 */ /* 0x000fe20008000f00 */
[----:B------:R-:W-:-:S04]  /*08c0*/  @P1 IMAD.WIDE.U32 R10, R3, 0x4, R10 ;  /* 0x00000004030a1825 */ /* 0x000fc800078e000a */
[----:B------:R-:W-:Y:S01]  /*08d0*/  @P1 IMAD R3, R7, UR20, R0 ;  /* 0x0000001407031c24 */ /* 0x000fe2000f8e0200 */
[----:B------:R-:W-:Y:S01]  /*08e0*/  @P1 IADD3.X R7, PT, PT, RZ, RZ, RZ, P2, !PT ;  /* 0x000000ffff071210 */ /* 0x000fe200017fe4ff */
[----:B------:R-:W-:Y:S01]  /*08f0*/  IMAD.U32 R19, RZ, RZ, UR4 ;  /* 0x00000004ff137e24 */ /* 0x000fe2000f8e00ff */
[C---:B--2---:R-:W-:Y:S01]  /*0900*/  @P1 LEA R2, P2, R6.reuse, UR6, 0x2 ;  /* 0x0000000606021c11 */ /* 0x044fe2000f8410ff */
[----:B------:R-:W-:Y:S01]  /*0910*/  @P1 IMAD.WIDE R4, R3, 0x4, R4 ;  /* 0x0000000403041825 */ /* 0x000fe200078e0204 */
[----:B------:R-:W-:Y:S01]  /*0920*/  @!P0 IADD3 R17, PT, PT, R13, UR4, RZ ;  /* 0x000000040d118c10 */ /* 0x000fe2000fffe0ff */
[----:B0-----:R-:W2:Y:S01]  /*0930*/  @P1 LDG.E R11, desc[UR18][R10.64] ;  /* 0x000000120a0b1981 */ /* 0x001ea2000c1e1900 */
[----:B------:R-:W-:Y:S01]  /*0940*/  @P1 LEA.HI.X R3, R6, UR7, R7, 0x2, P2 ;  /* 0x0000000706031c11 */ /* 0x000fe200090f1407 */
[----:B------:R-:W-:Y:S01]  /*0950*/  @!P0 IMAD R19, R19, UR20, R0 ;  /* 0x0000001413138c24 */ /* 0x000fe2000f8e0200 */
[----:B---3--:R-:W-:Y:S01]  /*0960*/  MOV R6, UR12 ;  /* 0x0000000c00067c02 */ /* 0x008fe20008000f00 */
[----:B------:R-:W-:Y:S01]  /*0970*/  @P1 IMAD.WIDE R14, R15, 0x4, R4 ;  /* 0x000000040f0e1825 */ /* 0x000fe200078e0204 */
[----:B------:R-:W-:Y:S01]  /*0980*/  MOV R7, UR13 ;  /* 0x0000000d00077c02 */ /* 0x000fe20008000f00 */
[----:B------:R-:W2:Y:S01]  /*0990*/  @P1 LDG.E R4, desc[UR18][R4.64] ;  /* 0x0000001204041981 */ /* 0x000ea2000c1e1900 */
[----:B------:R-:W-:-:S02]  /*09a0*/  MOV R8, UR14 ;  /* 0x0000000e00087c02 */ /* 0x000fc40008000f00 */
[----:B------:R-:W-:Y:S01]  /*09b0*/  MOV R9, UR15 ;  /* 0x0000000f00097c02 */ /* 0x000fe20008000f00 */
[----:B------:R-:W-:Y:S01]  /*09c0*/  @!P0 IMAD.WIDE.U32 R6, R17, 0x4, R6 ;  /* 0x0000000411068825 */ /* 0x000fe200078e0006 */
[----:B------:R-:W3:Y:S03]  /*09d0*/  @P1 LDG.E R14, desc[UR18][R14.64] ;  /* 0x000000120e0e1981 */ /* 0x000ee6000c1e1900 */
[----:B------:R-:W-:Y:S01]  /*09e0*/  @!P0 IMAD.WIDE R8, R19, 0x4, R8 ;  /* 0x0000000413088825 */ /* 0x000fe200078e0208 */
[----:B------:R-:W3:Y:S04]  /*09f0*/  @P1 LDG.E R2, desc[UR18][R2.64+0x4] ;  /* 0x0000041202021981 */ /* 0x000ee8000c1e1900 */
[----:B------:R-:W4:Y:S04]  /*0a00*/  @!P0 LDG.E R7, desc[UR18][R6.64] ;  /* 0x0000001206078981 */ /* 0x000f28000c1e1900 */
[----:B------:R-:W4:Y:S01]  /*0a10*/  @!P0 LDG.E R8, desc[UR18][R8.64] ;  /* 0x0000001208088981 */ /* 0x000f22000c1e1900 */
[----:B--2---:R-:W-:-:S04]  /*0a20*/  @P1 FFMA R11, R11, R4, R12 ;  /* 0x000000040b0b1223 */ /* 0x004fc8000000000c */
[----:B---3--:R-:W-:-:S04]  /*0a30*/  @P1 FFMA R12, R2, R14, R11 ;  /* 0x0000000e020c1223 */ /* 0x008fc8000000000b */
[----:B----4-:R-:W-:-:S07]  /*0a40*/  @!P0 FFMA R12, R7, R8, R12 ;  /* 0x00000008070c8223 */ /* 0x010fce000000000c */
.L_x_5:
[----:B------:R-:W1:Y:S01]  /*0a50*/  LDC.64 R2, c[0x0][0x390] ;  /* 0x0000e400ff027b82 */ /* 0x000e620000000a00 */
[----:B------:R-:W-:-:S05]  /*0a60*/  IADD3 R13, PT, PT, R0, R13, RZ ;  /* 0x0000000d000d7210 */ /* 0x000fca0007ffe0ff */
[----:B-1----:R-:W-:-:S05]  /*0a70*/  IMAD.WIDE R2, R13, 0x4, R2 ;  /* 0x000000040d027825 */ /* 0x002fca00078e0202 */
[----:B0-----:R-:W-:Y:S01]  /*0a80*/  STG.E desc[UR18][R2.64], R12 ;  /* 0x0000000c02007986 */ /* 0x001fe2000c101912 */
[----:B------:R-:W-:Y:S05]  /*0a90*/  EXIT ;  /* 0x000000000000794d */ /* 0x000fea0003800000 */
.L_x_7:
        /* <DEDUP_REMOVED lines=14> */
.L_x_9:


//--------------------- .nv.shared._Z11matMulTiledPKfS0_Pfi --------------------------
	.section	.nv.shared._Z11matMulTiledPKfS0_Pfi,"aw",@nobits
	.sectionflags	@""
	.align	4
.nv.shared._Z11matMulTiledPKfS0_Pfi:
	.zero		3072


//--------------------- .nv.shared.reserved.0     --------------------------
	.section	.nv.shared.reserved.0,"aw",@nobits
	.weak		__nv_reservedSMEM_offset_0_alias
	.size		__nv_reservedSMEM_offset_0_alias, 0, 64
	.other		__nv_reservedSMEM_offset_0_alias,@"STO_CUDA_RESERVED_SHARED STV_DEFAULT"
__nv_reservedSMEM_offset_0_alias:
	.zero		0
	.zero		64


//--------------------- .nv.constant0._Z11matMulTiledPKfS0_Pfi --------------------------
	.section	.nv.constant0._Z11matMulTiledPKfS0_Pfi,"a",@progbits
	.sectionflags	@""
	.align	4
.nv.constant0._Z11matMulTiledPKfS0_Pfi:
	.zero		924


//--------------------- .nv.constant0._Z11matMulNaivePKfS0_Pfi --------------------------
	.section	.nv.constant0._Z11matMulNaivePKfS0_Pfi,"a",@progbits
	.sectionflags	@""
	.align	4
.nv.constant0._Z11matMulNaivePKfS0_Pfi:
	.zero		924


//--------------------- SYMBOLS --------------------------

	.type		.nv.reservedSmem.offset0,@object
	.size		.nv.reservedSmem.offset0,0x4
	.type		.nv.reservedSmem.cap,@object
	.size		.nv.reservedSmem.cap,0x4
